	.headerflags	@"EF_CUDA_TEXMODE_UNIFIED EF_CUDA_64BIT_ADDRESS EF_CUDA_ACCELERATORS EF_CUDA_SM90 EF_CUDA_VIRTUAL_SM(EF_CUDA_SM90)"
	.elftype	@"ET_EXEC"


//--------------------- .nv.info                  --------------------------
	.section	.nv.info,"",@"SHT_CUDA_INFO"
	.align	4


	//----- nvinfo : EIATTR_REGCOUNT
	.align		4
        /*0000*/ 	.byte	0x04, 0x2f
        /*0002*/ 	.short	(.L_3 - .L_2)
	.align		4
.L_2:
        /*0004*/ 	.word	index@(triton_poi_fused__native_batch_norm_legit_no_training_add_22)
        /*0008*/ 	.word	0x0000001a


	//----- nvinfo : EIATTR_MIN_STACK_SIZE
	.align		4
.L_3:
        /*000c*/ 	.byte	0x04, 0x12
        /*000e*/ 	.short	(.L_5 - .L_4)
	.align		4
.L_4:
        /*0010*/ 	.word	index@(triton_poi_fused__native_batch_norm_legit_no_training_add_22)
        /*0014*/ 	.word	0x00000000


	//----- nvinfo : EIATTR_FRAME_SIZE
	.align		4
.L_5:
        /*0018*/ 	.byte	0x04, 0x11
        /*001a*/ 	.short	(.L_7 - .L_6)
	.align		4
.L_6:
        /*001c*/ 	.word	index@(triton_poi_fused__native_batch_norm_legit_no_training_add_22)
        /*0020*/ 	.word	0x00000000


	//----- nvinfo : EIATTR_MIN_STACK_SIZE
	.align		4
.L_7:
        /*0024*/ 	.byte	0x04, 0x12
        /*0026*/ 	.short	(.L_9 - .L_8)
	.align		4
.L_8:
        /*0028*/ 	.word	index@(triton_poi_fused__native_batch_norm_legit_no_training_add_22)
        /*002c*/ 	.word	0x00000000
.L_9:


//--------------------- .nv.info.triton_poi_fused__native_batch_norm_legit_no_training_add_22 --------------------------
	.section	.nv.info.triton_poi_fused__native_batch_norm_legit_no_training_add_22,"",@"SHT_CUDA_INFO"
	.sectionflags	@""
	.align	4


	//----- nvinfo : EIATTR_CUDA_API_VERSION
	.align		4
        /*0000*/ 	.byte	0x04, 0x37
        /*0002*/ 	.short	(.L_11 - .L_10)
.L_10:
        /*0004*/ 	.word	0x0000007c


	//----- nvinfo : EIATTR_KPARAM_INFO
	.align		4
.L_11:
        /*0008*/ 	.byte	0x04, 0x17
        /*000a*/ 	.short	(.L_13 - .L_12)
.L_12:
        /*000c*/ 	.word	0x00000000
        /*0010*/ 	.short	0x0007
        /*0012*/ 	.short	0x0038
        /*0014*/ 	.byte	0x00, 0xf0, 0x11, 0x00


	//----- nvinfo : EIATTR_KPARAM_INFO
	.align		4
.L_13:
        /*0018*/ 	.byte	0x04, 0x17
        /*001a*/ 	.short	(.L_15 - .L_14)
.L_14:
        /*001c*/ 	.word	0x00000000
        /*0020*/ 	.short	0x0006
        /*0022*/ 	.short	0x0030
        /*0024*/ 	.byte	0x00, 0xf4, 0x21, 0x00


	//----- nvinfo : EIATTR_KPARAM_INFO
	.align		4
.L_15:
        /*0028*/ 	.byte	0x04, 0x17
        /*002a*/ 	.short	(.L_17 - .L_16)
.L_16:
        /*002c*/ 	.word	0x00000000
        /*0030*/ 	.short	0x0005
        /*0032*/ 	.short	0x0028
        /*0034*/ 	.byte	0x00, 0xf4, 0x21, 0x00


	//----- nvinfo : EIATTR_KPARAM_INFO
	.align		4
.L_17:
        /*0038*/ 	.byte	0x04, 0x17
        /*003a*/ 	.short	(.L_19 - .L_18)
.L_18:
        /*003c*/ 	.word	0x00000000
        /*0040*/ 	.short	0x0004
        /*0042*/ 	.short	0x0020
        /*0044*/ 	.byte	0x00, 0xf4, 0x21, 0x00


	//----- nvinfo : EIATTR_KPARAM_INFO
	.align		4
.L_19:
        /*0048*/ 	.byte	0x04, 0x17
        /*004a*/ 	.short	(.L_21 - .L_20)
.L_20:
        /*004c*/ 	.word	0x00000000
        /*0050*/ 	.short	0x0003
        /*0052*/ 	.short	0x0018
        /*0054*/ 	.byte	0x00, 0xf4, 0x21, 0x00


	//----- nvinfo : EIATTR_KPARAM_INFO
	.align		4
.L_21:
        /*0058*/ 	.byte	0x04, 0x17
        /*005a*/ 	.short	(.L_23 - .L_22)
.L_22:
        /*005c*/ 	.word	0x00000000
        /*0060*/ 	.short	0x0002
        /*0062*/ 	.short	0x0010
        /*0064*/ 	.byte	0x00, 0xf4, 0x21, 0x00


	//----- nvinfo : EIATTR_KPARAM_INFO
	.align		4
.L_23:
        /*0068*/ 	.byte	0x04, 0x17
        /*006a*/ 	.short	(.L_25 - .L_24)
.L_24:
        /*006c*/ 	.word	0x00000000
        /*0070*/ 	.short	0x0001
        /*0072*/ 	.short	0x0008
        /*0074*/ 	.byte	0x00, 0xf4, 0x21, 0x00


	//----- nvinfo : EIATTR_KPARAM_INFO
	.align		4
.L_25:
        /*0078*/ 	.byte	0x04, 0x17
        /*007a*/ 	.short	(.L_27 - .L_26)
.L_26:
        /*007c*/ 	.word	0x00000000
        /*0080*/ 	.short	0x0000
        /*0082*/ 	.short	0x0000
        /*0084*/ 	.byte	0x00, 0xf4, 0x21, 0x00


	//----- nvinfo : EIATTR_SPARSE_MMA_MASK
	.align		4
.L_27:
        /*0088*/ 	.byte	0x03, 0x50
        /*008a*/ 	.short	0x0000


	//----- nvinfo : EIATTR_MAXREG_COUNT
	.align		4
        /*008c*/ 	.byte	0x03, 0x1b
        /*008e*/ 	.short	0x00ff


	//----- nvinfo : EIATTR_EXIT_INSTR_OFFSETS
	.align		4
        /*0090*/ 	.byte	0x04, 0x1c
        /*0092*/ 	.short	(.L_29 - .L_28)


	//   ....[0]....
.L_28:
        /*0094*/ 	.word	0x00000430


	//   ....[1]....
        /*0098*/ 	.word	0x00000450


	//----- nvinfo : EIATTR_REQNTID
	.align		4
.L_29:
        /*009c*/ 	.byte	0x04, 0x10
        /*009e*/ 	.short	(.L_31 - .L_30)
.L_30:
        /*00a0*/ 	.word	0x00000080
        /*00a4*/ 	.word	0x00000001
        /*00a8*/ 	.word	0x00000001


	//----- nvinfo : EIATTR_CBANK_PARAM_SIZE
	.align		4
.L_31:
        /*00ac*/ 	.byte	0x03, 0x19
        /*00ae*/ 	.short	0x003c


	//----- nvinfo : EIATTR_PARAM_CBANK
	.align		4
        /*00b0*/ 	.byte	0x04, 0x0a
        /*00b2*/ 	.short	(.L_33 - .L_32)
	.align		4
.L_32:
        /*00b4*/ 	.word	index@(.nv.constant0.triton_poi_fused__native_batch_norm_legit_no_training_add_22)
        /*00b8*/ 	.short	0x0210
        /*00ba*/ 	.short	0x003c


	//----- nvinfo : EIATTR_SW_WAR
	.align		4
.L_33:
        /*00bc*/ 	.byte	0x04, 0x36
        /*00be*/ 	.short	(.L_35 - .L_34)
.L_34:
        /*00c0*/ 	.word	0x00000008
.L_35:


//--------------------- .nv.callgraph             --------------------------
	.section	.nv.callgraph,"",@"SHT_CUDA_CALLGRAPH"
	.align	4
	.sectionentsize	8
	.align		4
        /*0000*/ 	.word	0x00000000
	.align		4
        /*0004*/ 	.word	0xffffffff
	.align		4
        /*0008*/ 	.word	0x00000000
	.align		4
        /*000c*/ 	.word	0xfffffffe
	.align		4
        /*0010*/ 	.word	0x00000000
	.align		4
        /*0014*/ 	.word	0xfffffffd
	.align		4
        /*0018*/ 	.word	0x00000000
	.align		4
        /*001c*/ 	.word	0xfffffffc


//--------------------- .nv.constant4             --------------------------
	.section	.nv.constant4,"a",@progbits
	.align	8
	.align		8
.nv.constant4:
        /*0000*/ 	.dword	_$_str
	.align		8
        /*0008*/ 	.dword	_$_str_$_2


//--------------------- .text.triton_poi_fused__native_batch_norm_legit_no_training_add_22 --------------------------
	.section	.text.triton_poi_fused__native_batch_norm_legit_no_training_add_22,"ax",@progbits
	.align	128
        .global         triton_poi_fused__native_batch_norm_legit_no_training_add_22
        .type           triton_poi_fused__native_batch_norm_legit_no_training_add_22,@function
        .size           triton_poi_fused__native_batch_norm_legit_no_training_add_22,(.L_x_1 - triton_poi_fused__native_batch_norm_legit_no_training_add_22)
        .other          triton_poi_fused__native_batch_norm_legit_no_training_add_22,@"STO_CUDA_ENTRY STV_DEFAULT"
triton_poi_fused__native_batch_norm_legit_no_training_add_22:
.text.triton_poi_fused__native_batch_norm_legit_no_training_add_22:
[----:B------:R-:W0:Y:S01]  /*0000*/  LDC R1, c[0x0][0x28] ;  /* 0x00000a00ff017b82 */ /* 0x000e220000000800 */
[----:B------:R-:W1:Y:S07]  /*0010*/  S2R R0, SR_TID.X ;  /* 0x0000000000007919 */ /* 0x000e6e0000002100 */
[----:B------:R-:W2:Y:S01]  /*0020*/  LDC.64 R12, c[0x0][0x228] ;  /* 0x00008a00ff0c7b82 */ /* 0x000ea20000000a00 */
[----:B------:R-:W-:Y:S01]  /*0030*/  CS2R R4, SRZ ;  /* 0x0000000000047805 */ /* 0x000fe2000001ff00 */
[----:B------:R-:W-:Y:S01]  /*0040*/  ULDC.64 UR4, c[0x0][0x208] ;  /* 0x0000820000047ab9 */ /* 0x000fe20000000a00 */
[----:B------:R-:W3:Y:S05]  /*0050*/  S2R R3, SR_CTAID.X ;  /* 0x0000000000037919 */ /* 0x000eea0000002500 */
[----:B------:R-:W4:Y:S08]  /*0060*/  LDC.64 R16, c[0x0][0x218] ;  /* 0x00008600ff107b82 */ /* 0x000f300000000a00 */
[----:B------:R-:W5:Y:S08]  /*0070*/  LDC.64 R18, c[0x0][0x220] ;  /* 0x00008800ff127b82 */ /* 0x000f700000000a00 */
[----:B------:R-:W5:Y:S01]  /*0080*/  LDC.64 R20, c[0x0][0x230] ;  /* 0x00008c00ff147b82 */ /* 0x000f620000000a00 */
[----:B-1----:R-:W-:-:S07]  /*0090*/  SHF.L.U32 R0, R0, 0x1, RZ ;  /* 0x0000000100007819 */ /* 0x002fce00000006ff */
[----:B------:R-:W1:Y:S01]  /*00a0*/  LDC.64 R22, c[0x0][0x238] ;  /* 0x00008e00ff167b82 */ /* 0x000e620000000a00 */
[----:B------:R-:W-:-:S04]  /*00b0*/  LOP3.LUT R0, R0, 0xfe, RZ, 0xc0, !PT ;  /* 0x000000fe00007812 */ /* 0x000fc800078ec0ff */
[----:B---3--:R-:W-:-:S03]  /*00c0*/  LEA R0, R3, R0, 0x8 ;  /* 0x0000000003007211 */ /* 0x008fc600078e40ff */
[----:B------:R-:W3:Y:S01]  /*00d0*/  LDC.64 R8, c[0x0][0x210] ;  /* 0x00008400ff087b82 */ /* 0x000ee20000000a00 */
[C---:B------:R-:W-:Y:S01]  /*00e0*/  ISETP.GE.AND P4, PT, R0.reuse, 0x1800, PT ;  /* 0x000018000000780c */ /* 0x040fe20003f86270 */
[----:B------:R-:W-:-:S05]  /*00f0*/  IMAD.HI R2, R0, 0x2aaaaaab, RZ ;  /* 0x2aaaaaab00027827 */ /* 0x000fca00078e02ff */
[----:B------:R-:W-:-:S04]  /*0100*/  SHF.R.U32.HI R3, RZ, 0x1f, R2 ;  /* 0x0000001fff037819 */ /* 0x000fc80000011602 */
[----:B------:R-:W-:-:S05]  /*0110*/  LEA.HI R3, R2, R3, RZ, 0x1e ;  /* 0x0000000302037211 */ /* 0x000fca00078ff0ff */
[----:B------:R-:W-:-:S04]  /*0120*/  IMAD R10, R3, -0x18, R0 ;  /* 0xffffffe8030a7824 */ /* 0x000fc800078e0200 */
[----:B--2---:R-:W-:-:S05]  /*0130*/  IMAD.WIDE R12, R10, 0x4, R12 ;  /* 0x000000040a0c7825 */ /* 0x004fca00078e020c */
[----:B------:R2:W3:Y:S01]  /*0140*/  @!P4 LDG.E.EL.64 R4, desc[UR4][R12.64] ;  /* 0x000000040c04c981 */ /* 0x0004e2000c2e1b00 */
[----:B------:R-:W-:Y:S02]  /*0150*/  CS2R R2, SRZ ;  /* 0x0000000000027805 */ /* 0x000fe4000001ff00 */
[----:B------:R-:W-:Y:S01]  /*0160*/  CS2R R6, SRZ ;  /* 0x0000000000067805 */ /* 0x000fe2000001ff00 */
[----:B----4-:R-:W-:-:S04]  /*0170*/  IMAD.WIDE R16, R0, 0x4, R16 ;  /* 0x0000000400107825 */ /* 0x010fc800078e0210 */
[C---:B-----5:R-:W-:Y:S01]  /*0180*/  IMAD.WIDE R18, R10.reuse, 0x4, R18 ;  /* 0x000000040a127825 */ /* 0x060fe200078e0212 */
[----:B------:R-:W4:Y:S01]  /*0190*/  @!P4 LDG.E.64 R2, desc[UR4][R16.64] ;  /* 0x000000041002c981 */ /* 0x000f22000c1e1b00 */
[----:B--2---:R-:W-:Y:S02]  /*01a0*/  CS2R R12, SRZ ;  /* 0x00000000000c7805 */ /* 0x004fe4000001ff00 */
[C---:B0-----:R-:W-:Y:S01]  /*01b0*/  IMAD.WIDE R20, R10.reuse, 0x4, R20 ;  /* 0x000000040a147825 */ /* 0x041fe200078e0214 */
[----:B------:R-:W4:Y:S03]  /*01c0*/  @!P4 LDG.E.EL.64 R6, desc[UR4][R18.64] ;  /* 0x000000041206c981 */ /* 0x000f26000c2e1b00 */
[----:B-1----:R-:W-:Y:S01]  /*01d0*/  IMAD.WIDE R22, R10, 0x4, R22 ;  /* 0x000000040a167825 */ /* 0x002fe200078e0216 */
[----:B------:R-:W-:Y:S02]  /*01e0*/  CS2R R10, SRZ ;  /* 0x00000000000a7805 */ /* 0x000fe4000001ff00 */
[----:B------:R-:W-:Y:S01]  /*01f0*/  CS2R R14, SRZ ;  /* 0x00000000000e7805 */ /* 0x000fe2000001ff00 */
[----:B------:R-:W2:Y:S01]  /*0200*/  @!P4 LDG.E.EL.64 R12, desc[UR4][R20.64] ;  /* 0x00000004140cc981 */ /* 0x000ea2000c2e1b00 */
[----:B---3--:R-:W-:-:S03]  /*0210*/  IMAD.WIDE R8, R0, 0x4, R8 ;  /* 0x0000000400087825 */ /* 0x008fc600078e0208 */
[----:B------:R-:W2:Y:S04]  /*0220*/  @!P4 LDG.E.EL.64 R10, desc[UR4][R22.64] ;  /* 0x00000004160ac981 */ /* 0x000ea8000c2e1b00 */
[----:B------:R0:W3:Y:S02]  /*0230*/  @!P4 LDG.E.64 R14, desc[UR4][R8.64] ;  /* 0x00000004080ec981 */ /* 0x0000e4000c1e1b00 */
[----:B0-----:R-:W-:Y:S01]  /*0240*/  HFMA2.MMA R8, -RZ, RZ, 1.625, 0 ;  /* 0x3e800000ff087435 */ /* 0x001fe200000001ff */
[----:B------:R-:W-:Y:S01]  /*0250*/  FADD R4, R4, 9.9999997473787516356e-06 ;  /* 0x3727c5ac04047421 */ /* 0x000fe20000000000 */
[----:B------:R-:W-:-:S03]  /*0260*/  FADD R5, R5, 9.9999997473787516356e-06 ;  /* 0x3727c5ac05057421 */ /* 0x000fc60000000000 */
[----:B------:R-:W0:Y:S08]  /*0270*/  MUFU.SQRT R16, R4 ;  /* 0x0000000400107308 */ /* 0x000e300000002000 */
[----:B------:R1:W5:Y:S01]  /*0280*/  MUFU.SQRT R17, R5 ;  /* 0x0000000500117308 */ /* 0x0003620000002000 */
[----:B----4-:R-:W-:Y:S01]  /*0290*/  FADD R3, -R7, R3 ;  /* 0x0000000307037221 */ /* 0x010fe20000000100 */
[----:B------:R-:W-:Y:S01]  /*02a0*/  FADD R2, -R6, R2 ;  /* 0x0000000206027221 */ /* 0x000fe20000000100 */
[----:B0-----:R-:W-:-:S02]  /*02b0*/  FSETP.GT.AND P0, PT, R16, 8.50705917302346158658e+37, PT ;  /* 0x7e8000001000780b */ /* 0x001fc40003f04000 */
[----:B------:R-:W-:Y:S01]  /*02c0*/  FSETP.GEU.AND P2, PT, R16, 1.175494350822287508e-38, PT ;  /* 0x008000001000780b */ /* 0x000fe20003f4e000 */
[----:B-1----:R-:W0:Y:S01]  /*02d0*/  LDC.64 R4, c[0x0][0x240] ;  /* 0x00009000ff047b82 */ /* 0x002e220000000a00 */
[C---:B------:R-:W-:Y:S02]  /*02e0*/  FSEL R9, R8.reuse, 1, P0 ;  /* 0x3f80000008097808 */ /* 0x040fe40000000000 */
[C---:B-----5:R-:W-:Y:S02]  /*02f0*/  FSETP.GT.AND P1, PT, R17.reuse, 8.50705917302346158658e+37, PT ;  /* 0x7e8000001100780b */ /* 0x060fe40003f24000 */
[----:B------:R-:W-:Y:S02]  /*0300*/  FSETP.GEU.AND P3, PT, R17, 1.175494350822287508e-38, PT ;  /* 0x008000001100780b */ /* 0x000fe40003f6e000 */
[----:B------:R-:W-:-:S03]  /*0310*/  FSEL R8, R8, 1, P1 ;  /* 0x3f80000008087808 */ /* 0x000fc60000800000 */
[----:B------:R-:W-:Y:S02]  /*0320*/  @P0 FMUL R16, R16, 0.25 ;  /* 0x3e80000010100820 */ /* 0x000fe40000400000 */
[----:B------:R-:W-:Y:S02]  /*0330*/  @!P2 FMUL R9, R9, 16777216 ;  /* 0x4b8000000909a820 */ /* 0x000fe40000400000 */
[----:B------:R-:W-:Y:S02]  /*0340*/  @!P2 FMUL R16, R16, 16777216 ;  /* 0x4b8000001010a820 */ /* 0x000fe40000400000 */
[----:B------:R-:W-:-:S04]  /*0350*/  @P1 FMUL R17, R17, 0.25 ;  /* 0x3e80000011111820 */ /* 0x000fc80000400000 */
[----:B------:R-:W1:Y:S01]  /*0360*/  MUFU.RCP R16, R16 ;  /* 0x0000001000107308 */ /* 0x000e620000001000 */
[----:B------:R-:W-:Y:S01]  /*0370*/  @!P3 FMUL R8, R8, 16777216 ;  /* 0x4b8000000808b820 */ /* 0x000fe20000400000 */
[----:B------:R-:W-:Y:S01]  /*0380*/  @!P3 FMUL R17, R17, 16777216 ;  /* 0x4b8000001111b820 */ /* 0x000fe20000400000 */
[----:B0-----:R-:W-:-:S05]  /*0390*/  IMAD.WIDE R4, R0, 0x4, R4 ;  /* 0x0000000400047825 */ /* 0x001fca00078e0204 */
[----:B------:R-:W0:Y:S01]  /*03a0*/  MUFU.RCP R17, R17 ;  /* 0x0000001100117308 */ /* 0x000e220000001000 */
[----:B-1----:R-:W-:-:S04]  /*03b0*/  FMUL R9, R16, R9 ;  /* 0x0000000910097220 */ /* 0x002fc80000400000 */
[----:B------:R-:W-:Y:S01]  /*03c0*/  FMUL R9, R2, R9 ;  /* 0x0000000902097220 */ /* 0x000fe20000400000 */
[----:B0-----:R-:W-:-:S03]  /*03d0*/  FMUL R8, R17, R8 ;  /* 0x0000000811087220 */ /* 0x001fc60000400000 */
[----:B--2---:R-:W-:Y:S01]  /*03e0*/  FFMA R9, R9, R12, R10 ;  /* 0x0000000c09097223 */ /* 0x004fe2000000000a */
[----:B------:R-:W-:-:S03]  /*03f0*/  FMUL R8, R3, R8 ;  /* 0x0000000803087220 */ /* 0x000fc60000400000 */
[----:B---3--:R-:W-:Y:S01]  /*0400*/  FADD R14, R9, R14 ;  /* 0x0000000e090e7221 */ /* 0x008fe20000000000 */
[----:B------:R-:W-:-:S04]  /*0410*/  FFMA R8, R8, R13, R11 ;  /* 0x0000000d08087223 */ /* 0x000fc8000000000b */
[----:B------:R-:W-:Y:S01]  /*0420*/  FADD R15, R8, R15 ;  /* 0x0000000f080f7221 */ /* 0x000fe20000000000 */
[----:B------:R-:W-:Y:S06]  /*0430*/  @P4 EXIT ;  /* 0x000000000000494d */ /* 0x000fec0003800000 */
[----:B------:R-:W-:Y:S01]  /*0440*/  STG.E.64 desc[UR4][R4.64], R14 ;  /* 0x0000000e04007986 */ /* 0x000fe2000c101b04 */
[----:B------:R-:W-:Y:S05]  /*0450*/  EXIT ;  /* 0x000000000000794d */ /* 0x000fea0003800000 */
.L_x_0:
[----:B------:R-:W-:-:S00]  /*0460*/  BRA `(.L_x_0) ;  /* 0xfffffffc00fc7947 */ /* 0x000fc0000383ffff */
[----:B------:R-:W-:-:S00]  /*0470*/  NOP ;  /* 0x0000000000007918 */ /* 0x000fc00000000000 */
        /* <DEDUP_REMOVED lines=8> */
.L_x_1:


//--------------------- .nv.global.init           --------------------------
	.section	.nv.global.init,"aw",@progbits
.nv.global.init:
	.type		_$_str,@object
	.size		_$_str,(_$_str_$_2 - _$_str)
_$_str:
        /*0000*/ 	.byte	0x5f, 0x5f, 0x43, 0x55, 0x44, 0x41, 0x5f, 0x46, 0x54, 0x5a, 0x00
	.type		_$_str_$_2,@object
	.size		_$_str_$_2,(.L_1 - _$_str_$_2)
_$_str_$_2:
        /*000b*/ 	.byte	0x5f, 0x5f, 0x43, 0x55, 0x44, 0x41, 0x5f, 0x50, 0x52, 0x45, 0x43, 0x5f, 0x53, 0x51, 0x52, 0x54
        /*001b*/ 	.byte	0x00
.L_1:


//--------------------- .nv.constant0.triton_poi_fused__native_batch_norm_legit_no_training_add_22 --------------------------
	.section	.nv.constant0.triton_poi_fused__native_batch_norm_legit_no_training_add_22,"a",@progbits
	.sectionflags	@""
	.align	4
.nv.constant0.triton_poi_fused__native_batch_norm_legit_no_training_add_22:
	.zero		588
